//
// Generated by NVIDIA NVVM Compiler
//
// Compiler Build ID: CL-29190527
// Cuda compilation tools, release 11.1, V11.1.105
// Based on LLVM 3.4svn
//

.version 7.1
.target sm_80
.address_size 64

	// .globl	Fused_Cast_Reshape_Sub_Mul_split_Cast_Reshape_Sub_Mul_split_parallel_4535143346856003119_kernel0

.visible .entry Fused_Cast_Reshape_Sub_Mul_split_Cast_Reshape_Sub_Mul_split_parallel_4535143346856003119_kernel0(
	.param .u64 Fused_Cast_Reshape_Sub_Mul_split_Cast_Reshape_Sub_Mul_split_parallel_4535143346856003119_kernel0_param_0,
	.param .u64 Fused_Cast_Reshape_Sub_Mul_split_Cast_Reshape_Sub_Mul_split_parallel_4535143346856003119_kernel0_param_1,
	.param .u64 Fused_Cast_Reshape_Sub_Mul_split_Cast_Reshape_Sub_Mul_split_parallel_4535143346856003119_kernel0_param_2
)
{
	.reg .pred 	%p<2>;
	.reg .b16 	%rs<217>;
	.reg .f32 	%f<97>;
	.reg .b32 	%r<26>;
	.reg .b64 	%rd<15>;


	ld.param.u64 	%rd4, [Fused_Cast_Reshape_Sub_Mul_split_Cast_Reshape_Sub_Mul_split_parallel_4535143346856003119_kernel0_param_0];
	ld.param.u64 	%rd2, [Fused_Cast_Reshape_Sub_Mul_split_Cast_Reshape_Sub_Mul_split_parallel_4535143346856003119_kernel0_param_1];
	ld.param.u64 	%rd3, [Fused_Cast_Reshape_Sub_Mul_split_Cast_Reshape_Sub_Mul_split_parallel_4535143346856003119_kernel0_param_2];
	cvta.to.global.u64 	%rd1, %rd4;
	mov.u32 	%r1, %ctaid.x;
	setp.lt.s32	%p1, %r1, 1024;
	shr.s32 	%r5, %r1, 31;
	shr.u32 	%r6, %r5, 22;
	add.s32 	%r7, %r1, %r6;
	and.b32  	%r8, %r7, -1024;
	sub.s32 	%r9, %r1, %r8;
	mul.lo.s32 	%r2, %r9, 6144;
	mov.u32 	%r10, %tid.x;
	shl.b32 	%r3, %r10, 2;
	shr.s32 	%r11, %r10, 31;
	shr.u32 	%r12, %r11, 23;
	add.s32 	%r13, %r10, %r12;
	and.b32  	%r14, %r13, 1073741312;
	sub.s32 	%r15, %r10, %r14;
	shl.b32 	%r4, %r15, 2;
	@%p1 bra 	BB0_2;
	bra.uni 	BB0_1;

BB0_2:
	mad.lo.s32 	%r24, %r1, 6144, %r3;
	mul.wide.s32 	%rd10, %r24, 4;
	add.s64 	%rd11, %rd1, %rd10;
	ld.global.nc.v4.f32 	{%f85, %f86, %f87, %f88}, [%rd11];
	mov.f32 	%f82, 0f3F800000;
	// inline asm
	{  cvt.rn.f16.f32 %rs109, %f82;}

	// inline asm
	// inline asm
	{  cvt.rn.f16.f32 %rs110, %f85;}

	// inline asm
	// inline asm
	{sub.f16 %rs111,%rs109,%rs110;
}
	// inline asm
	mov.f32 	%f84, 0fC61C4000;
	// inline asm
	{  cvt.rn.f16.f32 %rs114, %f84;}

	// inline asm
	// inline asm
	{  cvt.rn.f16.f32 %rs118, %f82;}

	// inline asm
	// inline asm
	{  cvt.rn.f16.f32 %rs119, %f86;}

	// inline asm
	// inline asm
	{sub.f16 %rs120,%rs118,%rs119;
}
	// inline asm
	// inline asm
	{  cvt.rn.f16.f32 %rs123, %f84;}

	// inline asm
	// inline asm
	{  cvt.rn.f16.f32 %rs127, %f82;}

	// inline asm
	// inline asm
	{  cvt.rn.f16.f32 %rs128, %f87;}

	// inline asm
	// inline asm
	{sub.f16 %rs129,%rs127,%rs128;
}
	// inline asm
	// inline asm
	{  cvt.rn.f16.f32 %rs132, %f84;}

	// inline asm
	// inline asm
	{  cvt.rn.f16.f32 %rs136, %f82;}

	// inline asm
	// inline asm
	{  cvt.rn.f16.f32 %rs137, %f88;}

	// inline asm
	// inline asm
	{sub.f16 %rs138,%rs136,%rs137;
}
	// inline asm
	// inline asm
	{  cvt.rn.f16.f32 %rs141, %f84;}

	// inline asm
	add.s32 	%r25, %r2, %r4;
	cvta.to.global.u64 	%rd12, %rd2;
	mul.wide.s32 	%rd13, %r25, 2;
	add.s64 	%rd14, %rd12, %rd13;
	// inline asm
	{mul.f16 %rs142,%rs138,%rs141;
}
	// inline asm
	// inline asm
	{mul.f16 %rs133,%rs129,%rs132;
}
	// inline asm
	// inline asm
	{mul.f16 %rs124,%rs120,%rs123;
}
	// inline asm
	// inline asm
	{mul.f16 %rs115,%rs111,%rs114;
}
	// inline asm
	st.global.v4.u16 	[%rd14], {%rs115, %rs124, %rs133, %rs142};
	ld.global.nc.v4.f32 	{%f89, %f90, %f91, %f92}, [%rd11+8192];
	// inline asm
	{  cvt.rn.f16.f32 %rs145, %f82;}

	// inline asm
	// inline asm
	{  cvt.rn.f16.f32 %rs146, %f89;}

	// inline asm
	// inline asm
	{sub.f16 %rs147,%rs145,%rs146;
}
	// inline asm
	// inline asm
	{  cvt.rn.f16.f32 %rs150, %f84;}

	// inline asm
	// inline asm
	{  cvt.rn.f16.f32 %rs154, %f82;}

	// inline asm
	// inline asm
	{  cvt.rn.f16.f32 %rs155, %f90;}

	// inline asm
	// inline asm
	{sub.f16 %rs156,%rs154,%rs155;
}
	// inline asm
	// inline asm
	{  cvt.rn.f16.f32 %rs159, %f84;}

	// inline asm
	// inline asm
	{  cvt.rn.f16.f32 %rs163, %f82;}

	// inline asm
	// inline asm
	{  cvt.rn.f16.f32 %rs164, %f91;}

	// inline asm
	// inline asm
	{sub.f16 %rs165,%rs163,%rs164;
}
	// inline asm
	// inline asm
	{  cvt.rn.f16.f32 %rs168, %f84;}

	// inline asm
	// inline asm
	{  cvt.rn.f16.f32 %rs172, %f82;}

	// inline asm
	// inline asm
	{  cvt.rn.f16.f32 %rs173, %f92;}

	// inline asm
	// inline asm
	{sub.f16 %rs174,%rs172,%rs173;
}
	// inline asm
	// inline asm
	{  cvt.rn.f16.f32 %rs177, %f84;}

	// inline asm
	// inline asm
	{mul.f16 %rs178,%rs174,%rs177;
}
	// inline asm
	// inline asm
	{mul.f16 %rs169,%rs165,%rs168;
}
	// inline asm
	// inline asm
	{mul.f16 %rs160,%rs156,%rs159;
}
	// inline asm
	// inline asm
	{mul.f16 %rs151,%rs147,%rs150;
}
	// inline asm
	st.global.v4.u16 	[%rd14+4096], {%rs151, %rs160, %rs169, %rs178};
	ld.global.nc.v4.f32 	{%f93, %f94, %f95, %f96}, [%rd11+16384];
	// inline asm
	{  cvt.rn.f16.f32 %rs181, %f82;}

	// inline asm
	// inline asm
	{  cvt.rn.f16.f32 %rs182, %f93;}

	// inline asm
	// inline asm
	{sub.f16 %rs183,%rs181,%rs182;
}
	// inline asm
	// inline asm
	{  cvt.rn.f16.f32 %rs186, %f84;}

	// inline asm
	// inline asm
	{  cvt.rn.f16.f32 %rs190, %f82;}

	// inline asm
	// inline asm
	{  cvt.rn.f16.f32 %rs191, %f94;}

	// inline asm
	// inline asm
	{sub.f16 %rs192,%rs190,%rs191;
}
	// inline asm
	// inline asm
	{  cvt.rn.f16.f32 %rs195, %f84;}

	// inline asm
	// inline asm
	{  cvt.rn.f16.f32 %rs199, %f82;}

	// inline asm
	// inline asm
	{  cvt.rn.f16.f32 %rs200, %f95;}

	// inline asm
	// inline asm
	{sub.f16 %rs201,%rs199,%rs200;
}
	// inline asm
	// inline asm
	{  cvt.rn.f16.f32 %rs204, %f84;}

	// inline asm
	// inline asm
	{  cvt.rn.f16.f32 %rs208, %f82;}

	// inline asm
	// inline asm
	{  cvt.rn.f16.f32 %rs209, %f96;}

	// inline asm
	// inline asm
	{sub.f16 %rs210,%rs208,%rs209;
}
	// inline asm
	// inline asm
	{  cvt.rn.f16.f32 %rs213, %f84;}

	// inline asm
	// inline asm
	{mul.f16 %rs214,%rs210,%rs213;
}
	// inline asm
	// inline asm
	{mul.f16 %rs205,%rs201,%rs204;
}
	// inline asm
	// inline asm
	{mul.f16 %rs196,%rs192,%rs195;
}
	// inline asm
	// inline asm
	{mul.f16 %rs187,%rs183,%rs186;
}
	// inline asm
	st.global.v4.u16 	[%rd14+8192], {%rs187, %rs196, %rs205, %rs214};
	bra.uni 	BB0_3;

BB0_1:
	add.s32 	%r16, %r1, -1024;
	shr.s32 	%r17, %r16, 31;
	shr.u32 	%r18, %r17, 22;
	add.s32 	%r19, %r16, %r18;
	and.b32  	%r20, %r19, -1024;
	sub.s32 	%r21, %r16, %r20;
	add.s32 	%r22, %r2, %r3;
	mul.wide.s32 	%rd5, %r22, 4;
	add.s64 	%rd6, %rd1, %rd5;
	ld.global.nc.v4.f32 	{%f37, %f38, %f39, %f40}, [%rd6];
	mov.f32 	%f34, 0f3F800000;
	// inline asm
	{  cvt.rn.f16.f32 %rs1, %f34;}

	// inline asm
	// inline asm
	{  cvt.rn.f16.f32 %rs2, %f37;}

	// inline asm
	// inline asm
	{sub.f16 %rs3,%rs1,%rs2;
}
	// inline asm
	mov.f32 	%f36, 0fC61C4000;
	// inline asm
	{  cvt.rn.f16.f32 %rs6, %f36;}

	// inline asm
	// inline asm
	{  cvt.rn.f16.f32 %rs10, %f34;}

	// inline asm
	// inline asm
	{  cvt.rn.f16.f32 %rs11, %f38;}

	// inline asm
	// inline asm
	{sub.f16 %rs12,%rs10,%rs11;
}
	// inline asm
	// inline asm
	{  cvt.rn.f16.f32 %rs15, %f36;}

	// inline asm
	// inline asm
	{  cvt.rn.f16.f32 %rs19, %f34;}

	// inline asm
	// inline asm
	{  cvt.rn.f16.f32 %rs20, %f39;}

	// inline asm
	// inline asm
	{sub.f16 %rs21,%rs19,%rs20;
}
	// inline asm
	// inline asm
	{  cvt.rn.f16.f32 %rs24, %f36;}

	// inline asm
	// inline asm
	{  cvt.rn.f16.f32 %rs28, %f34;}

	// inline asm
	// inline asm
	{  cvt.rn.f16.f32 %rs29, %f40;}

	// inline asm
	// inline asm
	{sub.f16 %rs30,%rs28,%rs29;
}
	// inline asm
	// inline asm
	{  cvt.rn.f16.f32 %rs33, %f36;}

	// inline asm
	mad.lo.s32 	%r23, %r21, 6144, %r4;
	cvta.to.global.u64 	%rd7, %rd3;
	mul.wide.s32 	%rd8, %r23, 2;
	add.s64 	%rd9, %rd7, %rd8;
	// inline asm
	{mul.f16 %rs34,%rs30,%rs33;
}
	// inline asm
	// inline asm
	{mul.f16 %rs25,%rs21,%rs24;
}
	// inline asm
	// inline asm
	{mul.f16 %rs16,%rs12,%rs15;
}
	// inline asm
	// inline asm
	{mul.f16 %rs7,%rs3,%rs6;
}
	// inline asm
	st.global.v4.u16 	[%rd9], {%rs7, %rs16, %rs25, %rs34};
	ld.global.nc.v4.f32 	{%f41, %f42, %f43, %f44}, [%rd6+8192];
	// inline asm
	{  cvt.rn.f16.f32 %rs37, %f34;}

	// inline asm
	// inline asm
	{  cvt.rn.f16.f32 %rs38, %f41;}

	// inline asm
	// inline asm
	{sub.f16 %rs39,%rs37,%rs38;
}
	// inline asm
	// inline asm
	{  cvt.rn.f16.f32 %rs42, %f36;}

	// inline asm
	// inline asm
	{  cvt.rn.f16.f32 %rs46, %f34;}

	// inline asm
	// inline asm
	{  cvt.rn.f16.f32 %rs47, %f42;}

	// inline asm
	// inline asm
	{sub.f16 %rs48,%rs46,%rs47;
}
	// inline asm
	// inline asm
	{  cvt.rn.f16.f32 %rs51, %f36;}

	// inline asm
	// inline asm
	{  cvt.rn.f16.f32 %rs55, %f34;}

	// inline asm
	// inline asm
	{  cvt.rn.f16.f32 %rs56, %f43;}

	// inline asm
	// inline asm
	{sub.f16 %rs57,%rs55,%rs56;
}
	// inline asm
	// inline asm
	{  cvt.rn.f16.f32 %rs60, %f36;}

	// inline asm
	// inline asm
	{  cvt.rn.f16.f32 %rs64, %f34;}

	// inline asm
	// inline asm
	{  cvt.rn.f16.f32 %rs65, %f44;}

	// inline asm
	// inline asm
	{sub.f16 %rs66,%rs64,%rs65;
}
	// inline asm
	// inline asm
	{  cvt.rn.f16.f32 %rs69, %f36;}

	// inline asm
	// inline asm
	{mul.f16 %rs70,%rs66,%rs69;
}
	// inline asm
	// inline asm
	{mul.f16 %rs61,%rs57,%rs60;
}
	// inline asm
	// inline asm
	{mul.f16 %rs52,%rs48,%rs51;
}
	// inline asm
	// inline asm
	{mul.f16 %rs43,%rs39,%rs42;
}
	// inline asm
	st.global.v4.u16 	[%rd9+4096], {%rs43, %rs52, %rs61, %rs70};
	ld.global.nc.v4.f32 	{%f45, %f46, %f47, %f48}, [%rd6+16384];
	// inline asm
	{  cvt.rn.f16.f32 %rs73, %f34;}

	// inline asm
	// inline asm
	{  cvt.rn.f16.f32 %rs74, %f45;}

	// inline asm
	// inline asm
	{sub.f16 %rs75,%rs73,%rs74;
}
	// inline asm
	// inline asm
	{  cvt.rn.f16.f32 %rs78, %f36;}

	// inline asm
	// inline asm
	{  cvt.rn.f16.f32 %rs82, %f34;}

	// inline asm
	// inline asm
	{  cvt.rn.f16.f32 %rs83, %f46;}

	// inline asm
	// inline asm
	{sub.f16 %rs84,%rs82,%rs83;
}
	// inline asm
	// inline asm
	{  cvt.rn.f16.f32 %rs87, %f36;}

	// inline asm
	// inline asm
	{  cvt.rn.f16.f32 %rs91, %f34;}

	// inline asm
	// inline asm
	{  cvt.rn.f16.f32 %rs92, %f47;}

	// inline asm
	// inline asm
	{sub.f16 %rs93,%rs91,%rs92;
}
	// inline asm
	// inline asm
	{  cvt.rn.f16.f32 %rs96, %f36;}

	// inline asm
	// inline asm
	{  cvt.rn.f16.f32 %rs100, %f34;}

	// inline asm
	// inline asm
	{  cvt.rn.f16.f32 %rs101, %f48;}

	// inline asm
	// inline asm
	{sub.f16 %rs102,%rs100,%rs101;
}
	// inline asm
	// inline asm
	{  cvt.rn.f16.f32 %rs105, %f36;}

	// inline asm
	// inline asm
	{mul.f16 %rs106,%rs102,%rs105;
}
	// inline asm
	// inline asm
	{mul.f16 %rs97,%rs93,%rs96;
}
	// inline asm
	// inline asm
	{mul.f16 %rs88,%rs84,%rs87;
}
	// inline asm
	// inline asm
	{mul.f16 %rs79,%rs75,%rs78;
}
	// inline asm
	st.global.v4.u16 	[%rd9+8192], {%rs79, %rs88, %rs97, %rs106};

BB0_3:
	ret;
}




// ===== COMPILED SASS (sm_100) =====

	.target	sm_100

	.elftype	@"ET_EXEC"


//--------------------- .note.nv.tkinfo           --------------------------
	.section	.note.nv.tkinfo,"",@"SHT_NOTE"
	.sectionflags	@"SHF_NOTE_NV_TKINFO"
	.tkinfo
        /*0018*/ 	.word	0x00000002
        /*0030*/ 	.string	""
        /*0030*/ 	.string	"ptxas"
        /*0030*/ 	.string	"Cuda compilation tools, release 13.0, V13.0.88"
        /*0030*/ 	.string	"Build cuda_13.0.r13.0/compiler.36424714_0"
        /*0030*/ 	.string	"-arch sm_100 "



//--------------------- .note.nv.cuinfo           --------------------------
	.section	.note.nv.cuinfo,"",@"SHT_NOTE"
	.sectionflags	@"SHF_NOTE_NV_CUINFO"
        /*0018*/ 	.short	0x0002
        /*001a*/ 	.short	0x0050
        /*001c*/ 	.short	0x0082
	.zero		2


//--------------------- .nv.info                  --------------------------
	.section	.nv.info,"",@"SHT_CUDA_INFO"
	.align	4


	//----- nvinfo : EIATTR_REGCOUNT
	.align		4
        /*0000*/ 	.byte	0x04, 0x2f
        /*0002*/ 	.short	(.L_1 - .L_0)
	.align		4
.L_0:
        /*0004*/ 	.word	index@(Fused_Cast_Reshape_Sub_Mul_split_Cast_Reshape_Sub_Mul_split_parallel_4535143346856003119_kernel0)
        /*0008*/ 	.word	0x00000016


	//----- nvinfo : EIATTR_FRAME_SIZE
	.align		4
.L_1:
        /*000c*/ 	.byte	0x04, 0x11
        /*000e*/ 	.short	(.L_3 - .L_2)
	.align		4
.L_2:
        /*0010*/ 	.word	index@(Fused_Cast_Reshape_Sub_Mul_split_Cast_Reshape_Sub_Mul_split_parallel_4535143346856003119_kernel0)
        /*0014*/ 	.word	0x00000000


	//----- nvinfo : EIATTR_MIN_STACK_SIZE
	.align		4
.L_3:
        /*0018*/ 	.byte	0x04, 0x12
        /*001a*/ 	.short	(.L_5 - .L_4)
	.align		4
.L_4:
        /*001c*/ 	.word	index@(Fused_Cast_Reshape_Sub_Mul_split_Cast_Reshape_Sub_Mul_split_parallel_4535143346856003119_kernel0)
        /*0020*/ 	.word	0x00000000
.L_5:


//--------------------- .nv.compat                --------------------------
	.section	.nv.compat,"",@"SHT_CUDA_COMPAT_INFO"
	.align	4
        /*0000*/ 	.byte	0x02, 0x09, 0x00, 0x00, 0x02, 0x02, 0x01, 0x00, 0x02, 0x05, 0x05, 0x00, 0x03, 0x07, 0x01, 0x01
        /*0010*/ 	.byte	0x02, 0x03, 0x00, 0x00, 0x02, 0x06, 0x01, 0x00, 0x04, 0x0b, 0x08, 0x00, 0x09, 0x00, 0x00, 0x00
        /*0020*/ 	.byte	0x00, 0x00, 0x00, 0x00


//--------------------- .nv.info.Fused_Cast_Reshape_Sub_Mul_split_Cast_Reshape_Sub_Mul_split_parallel_4535143346856003119_kernel0 --------------------------
	.section	.nv.info.Fused_Cast_Reshape_Sub_Mul_split_Cast_Reshape_Sub_Mul_split_parallel_4535143346856003119_kernel0,"",@"SHT_CUDA_INFO"
	.sectionflags	@""
	.align	4


	//----- nvinfo : EIATTR_CUDA_API_VERSION
	.align		4
        /*0000*/ 	.byte	0x04, 0x37
        /*0002*/ 	.short	(.L_7 - .L_6)
.L_6:
        /*0004*/ 	.word	0x00000082


	//----- nvinfo : EIATTR_KPARAM_INFO
	.align		4
.L_7:
        /*0008*/ 	.byte	0x04, 0x17
        /*000a*/ 	.short	(.L_9 - .L_8)
.L_8:
        /*000c*/ 	.word	0x00000000
        /*0010*/ 	.short	0x0002
        /*0012*/ 	.short	0x0010
        /*0014*/ 	.byte	0x00, 0xf0, 0x21, 0x00


	//----- nvinfo : EIATTR_KPARAM_INFO
	.align		4
.L_9:
        /*0018*/ 	.byte	0x04, 0x17
        /*001a*/ 	.short	(.L_11 - .L_10)
.L_10:
        /*001c*/ 	.word	0x00000000
        /*0020*/ 	.short	0x0001
        /*0022*/ 	.short	0x0008
        /*0024*/ 	.byte	0x00, 0xf0, 0x21, 0x00


	//----- nvinfo : EIATTR_KPARAM_INFO
	.align		4
.L_11:
        /*0028*/ 	.byte	0x04, 0x17
        /*002a*/ 	.short	(.L_13 - .L_12)
.L_12:
        /*002c*/ 	.word	0x00000000
        /*0030*/ 	.short	0x0000
        /*0032*/ 	.short	0x0000
        /*0034*/ 	.byte	0x00, 0xf0, 0x21, 0x00


	//----- nvinfo : EIATTR_SPARSE_MMA_MASK
	.align		4
.L_13:
        /*0038*/ 	.byte	0x03, 0x50
        /*003a*/ 	.short	0x0000


	//----- nvinfo : EIATTR_MAXREG_COUNT
	.align		4
        /*003c*/ 	.byte	0x03, 0x1b
        /*003e*/ 	.short	0x00ff


	//----- nvinfo : EIATTR_MERCURY_ISA_VERSION
	.align		4
        /*0040*/ 	.byte	0x03, 0x5f
        /*0042*/ 	.short	0x0101


	//----- nvinfo : EIATTR_VRC_CTA_INIT_COUNT
	.align		4
        /*0044*/ 	.byte	0x02, 0x4a
	.zero		1
	.zero		1


	//----- nvinfo : EIATTR_EXIT_INSTR_OFFSETS
	.align		4
        /*0048*/ 	.byte	0x04, 0x1c
        /*004a*/ 	.short	(.L_15 - .L_14)


	//   ....[0]....
.L_14:
        /*004c*/ 	.word	0x00000330


	//   ....[1]....
        /*0050*/ 	.word	0x00000520


	//----- nvinfo : EIATTR_CBANK_PARAM_SIZE
	.align		4
.L_15:
        /*0054*/ 	.byte	0x03, 0x19
        /*0056*/ 	.short	0x0018


	//----- nvinfo : EIATTR_PARAM_CBANK
	.align		4
        /*0058*/ 	.byte	0x04, 0x0a
        /*005a*/ 	.short	(.L_17 - .L_16)
	.align		4
.L_16:
        /*005c*/ 	.word	index@(.nv.constant0.Fused_Cast_Reshape_Sub_Mul_split_Cast_Reshape_Sub_Mul_split_parallel_4535143346856003119_kernel0)
        /*0060*/ 	.short	0x0380
        /*0062*/ 	.short	0x0018


	//----- nvinfo : EIATTR_SW_WAR
	.align		4
.L_17:
        /*0064*/ 	.byte	0x04, 0x36
        /*0066*/ 	.short	(.L_19 - .L_18)
.L_18:
        /*0068*/ 	.word	0x00000008
.L_19:


//--------------------- .nv.callgraph             --------------------------
	.section	.nv.callgraph,"",@"SHT_CUDA_CALLGRAPH"
	.align	4
	.sectionentsize	8
	.align		4
        /*0000*/ 	.word	0x00000000
	.align		4
        /*0004*/ 	.word	0xffffffff
	.align		4
        /*0008*/ 	.word	0x00000000
	.align		4
        /*000c*/ 	.word	0xfffffffe
	.align		4
        /*0010*/ 	.word	0x00000000
	.align		4
        /*0014*/ 	.word	0xfffffffd
	.align		4
        /*0018*/ 	.word	0x00000000
	.align		4
        /*001c*/ 	.word	0xfffffffc


//--------------------- .text.Fused_Cast_Reshape_Sub_Mul_split_Cast_Reshape_Sub_Mul_split_parallel_4535143346856003119_kernel0 --------------------------
	.section	.text.Fused_Cast_Reshape_Sub_Mul_split_Cast_Reshape_Sub_Mul_split_parallel_4535143346856003119_kernel0,"ax",@progbits
	.align	128
        .global         Fused_Cast_Reshape_Sub_Mul_split_Cast_Reshape_Sub_Mul_split_parallel_4535143346856003119_kernel0
        .type           Fused_Cast_Reshape_Sub_Mul_split_Cast_Reshape_Sub_Mul_split_parallel_4535143346856003119_kernel0,@function
        .size           Fused_Cast_Reshape_Sub_Mul_split_Cast_Reshape_Sub_Mul_split_parallel_4535143346856003119_kernel0,(.L_x_2 - Fused_Cast_Reshape_Sub_Mul_split_Cast_Reshape_Sub_Mul_split_parallel_4535143346856003119_kernel0)
        .other          Fused_Cast_Reshape_Sub_Mul_split_Cast_Reshape_Sub_Mul_split_parallel_4535143346856003119_kernel0,@"STO_CUDA_ENTRY STV_DEFAULT"
Fused_Cast_Reshape_Sub_Mul_split_Cast_Reshape_Sub_Mul_split_parallel_4535143346856003119_kernel0:
.text.Fused_Cast_Reshape_Sub_Mul_split_Cast_Reshape_Sub_Mul_split_parallel_4535143346856003119_kernel0:
[----:B------:R-:W-:Y:S01]  /*0000*/  LDC R1, c[0x0][0x37c] ;  /* 0x0000df00ff017b82 */ /* 0x000fe20000000800 */
[----:B------:R-:W0:Y:S01]  /*0010*/  S2R R5, SR_TID.X ;  /* 0x0000000000057919 */ /* 0x000e220000002100 */
[----:B------:R-:W1:Y:S01]  /*0020*/  LDCU.64 UR4, c[0x0][0x358] ;  /* 0x00006b00ff0477ac */ /* 0x000e620008000a00 */
[----:B------:R-:W2:Y:S01]  /*0030*/  S2R R2, SR_CTAID.X ;  /* 0x0000000000027919 */ /* 0x000ea20000002500 */
[----:B0-----:R-:W-:Y:S02]  /*0040*/  SHF.R.S32.HI R0, RZ, 0x1f, R5 ;  /* 0x0000001fff007819 */ /* 0x001fe40000011405 */
[----:B------:R-:W-:Y:S02]  /*0050*/  SHF.L.U32 R4, R5, 0x2, RZ ;  /* 0x0000000205047819 */ /* 0x000fe400000006ff */
[----:B--2---:R-:W-:Y:S02]  /*0060*/  ISETP.GE.AND P0, PT, R2, 0x400, PT ;  /* 0x000004000200780c */ /* 0x004fe40003f06270 */
[----:B------:R-:W-:-:S02]  /*0070*/  SHF.R.S32.HI R3, RZ, 0x1f, R2 ;  /* 0x0000001fff037819 */ /* 0x000fc40000011402 */
[-C--:B------:R-:W-:Y:S02]  /*0080*/  LEA.HI R0, R0, R5.reuse, RZ, 0x9 ;  /* 0x0000000500007211 */ /* 0x080fe400078f48ff */
[-C--:B------:R-:W-:Y:S02]  /*0090*/  LEA.HI R3, R3, R2.reuse, RZ, 0xa ;  /* 0x0000000203037211 */ /* 0x080fe400078f50ff */
[----:B------:R-:W-:Y:S02]  /*00a0*/  LOP3.LUT R0, R0, 0x3ffffe00, RZ, 0xc0, !PT ;  /* 0x3ffffe0000007812 */ /* 0x000fe400078ec0ff */
[----:B------:R-:W-:Y:S02]  /*00b0*/  LOP3.LUT R3, R3, 0xfffffc00, RZ, 0xc0, !PT ;  /* 0xfffffc0003037812 */ /* 0x000fe400078ec0ff */
[----:B------:R-:W-:Y:S02]  /*00c0*/  IADD3 R0, PT, PT, -R0, R5, RZ ;  /* 0x0000000500007210 */ /* 0x000fe40007ffe1ff */
[----:B------:R-:W-:-:S02]  /*00d0*/  IADD3 R19, PT, PT, -R3, R2, RZ ;  /* 0x0000000203137210 */ /* 0x000fc40007ffe1ff */
[----:B------:R-:W-:Y:S01]  /*00e0*/  SHF.L.U32 R0, R0, 0x2, RZ ;  /* 0x0000000200007819 */ /* 0x000fe200000006ff */
[----:B-1----:R-:W-:Y:S06]  /*00f0*/  @!P0 BRA `(.L_x_0) ;  /* 0x0000000000908947 */ /* 0x002fec0003800000 */
[----:B------:R-:W0:Y:S01]  /*0100*/  LDC.64 R16, c[0x0][0x380] ;  /* 0x0000e000ff107b82 */ /* 0x000e220000000a00 */
[----:B------:R-:W-:-:S04]  /*0110*/  IMAD R19, R19, 0x1800, R4 ;  /* 0x0000180013137824 */ /* 0x000fc800078e0204 */
[----:B0-----:R-:W-:-:S05]  /*0120*/  IMAD.WIDE R16, R19, 0x4, R16 ;  /* 0x0000000413107825 */ /* 0x001fca00078e0210 */
[----:B------:R-:W2:Y:S04]  /*0130*/  LDG.E.128.CONSTANT R12, desc[UR4][R16.64] ;  /* 0x00000004100c7981 */ /* 0x000ea8000c1e9d00 */
[----:B------:R-:W3:Y:S04]  /*0140*/  LDG.E.128.CONSTANT R8, desc[UR4][R16.64+0x2000] ;  /* 0x0020000410087981 */ /* 0x000ee8000c1e9d00 */
[----:B------:R-:W4:Y:S01]  /*0150*/  LDG.E.128.CONSTANT R4, desc[UR4][R16.64+0x4000] ;  /* 0x0040000410047981 */ /* 0x000f22000c1e9d00 */
[----:B------:R-:W-:Y:S02]  /*0160*/  IADD3 R18, PT, PT, R2, -0x400, RZ ;  /* 0xfffffc0002127810 */ /* 0x000fe40007ffe0ff */
[----:B------:R-:W0:Y:S02]  /*0170*/  LDC.64 R2, c[0x0][0x390] ;  /* 0x0000e400ff027b82 */ /* 0x000e240000000a00 */
[----:B------:R-:W-:-:S04]  /*0180*/  SHF.R.S32.HI R19, RZ, 0x1f, R18 ;  /* 0x0000001fff137819 */ /* 0x000fc80000011412 */
[----:B------:R-:W-:-:S04]  /*0190*/  LEA.HI R19, R19, R18, RZ, 0xa ;  /* 0x0000001213137211 */ /* 0x000fc800078f50ff */
[----:B------:R-:W-:-:S04]  /*01a0*/  LOP3.LUT R19, R19, 0xfffffc00, RZ, 0xc0, !PT ;  /* 0xfffffc0013137812 */ /* 0x000fc800078ec0ff */
[----:B------:R-:W-:-:S05]  /*01b0*/  IADD3 R19, PT, PT, R18, -R19, RZ ;  /* 0x8000001312137210 */ /* 0x000fca0007ffe0ff */
[----:B------:R-:W-:-:S04]  /*01c0*/  IMAD R19, R19, 0x1800, R0 ;  /* 0x0000180013137824 */ /* 0x000fc800078e0200 */
[----:B0-----:R-:W-:Y:S01]  /*01d0*/  IMAD.WIDE R2, R19, 0x2, R2 ;  /* 0x0000000213027825 */ /* 0x001fe200078e0202 */
[----:B--2---:R-:W-:Y:S02]  /*01e0*/  F2FP.F16.F32.PACK_AB R12, R13, R12 ;  /* 0x0000000c0d0c723e */ /* 0x004fe400000000ff */
[----:B------:R-:W-:Y:S02]  /*01f0*/  F2FP.F16.F32.PACK_AB R14, R15, R14 ;  /* 0x0000000e0f0e723e */ /* 0x000fe400000000ff */
[----:B---3--:R-:W-:Y:S01]  /*0200*/  F2FP.F16.F32.PACK_AB R8, R9, R8 ;  /* 0x000000080908723e */ /* 0x008fe200000000ff */
[----:B------:R-:W-:Y:S01]  /*0210*/  HADD2 R12, -R12, 1, 1 ;  /* 0x3c003c000c0c7430 */ /* 0x000fe20000000100 */
[----:B------:R-:W-:Y:S01]  /*0220*/  F2FP.F16.F32.PACK_AB R10, R11, R10 ;  /* 0x0000000a0b0a723e */ /* 0x000fe200000000ff */
[----:B------:R-:W-:Y:S01]  /*0230*/  HADD2 R14, -R14, 1, 1 ;  /* 0x3c003c000e0e7430 */ /* 0x000fe20000000100 */
[----:B----4-:R-:W-:Y:S01]  /*0240*/  F2FP.F16.F32.PACK_AB R4, R5, R4 ;  /* 0x000000040504723e */ /* 0x010fe200000000ff */
[----:B------:R-:W-:Y:S01]  /*0250*/  HADD2 R8, -R8, 1, 1 ;  /* 0x3c003c0008087430 */ /* 0x000fe20000000100 */
[----:B------:R-:W-:Y:S01]  /*0260*/  F2FP.F16.F32.PACK_AB R6, R7, R6 ;  /* 0x000000060706723e */ /* 0x000fe200000000ff */
[----:B------:R-:W-:-:S02]  /*0270*/  HADD2 R10, -R10, 1, 1 ;  /* 0x3c003c000a0a7430 */ /* 0x000fc40000000100 */
[----:B------:R-:W-:Y:S02]  /*0280*/  HFMA2 R12, R12, -10000, -10000, -RZ ;  /* 0xf0e2f0e20c0c7831 */ /* 0x000fe400001000ff */
[----:B------:R-:W-:Y:S02]  /*0290*/  HADD2 R4, -R4, 1, 1 ;  /* 0x3c003c0004047430 */ /* 0x000fe40000000100 */
[----:B------:R-:W-:Y:S02]  /*02a0*/  HADD2 R6, -R6, 1, 1 ;  /* 0x3c003c0006067430 */ /* 0x000fe40000000100 */
[----:B------:R-:W-:Y:S02]  /*02b0*/  HFMA2 R8, R8, -10000, -10000, -RZ ;  /* 0xf0e2f0e208087831 */ /* 0x000fe400001000ff */
[----:B------:R-:W-:Y:S02]  /*02c0*/  HMUL2 R13, R14, -10000, -10000 ;  /* 0xf0e2f0e20e0d7832 */ /* 0x000fe40000000000 */
[----:B------:R-:W-:-:S02]  /*02d0*/  HFMA2 R4, R4, -10000, -10000, -RZ ;  /* 0xf0e2f0e204047831 */ /* 0x000fc400001000ff */
[----:B------:R-:W-:Y:S02]  /*02e0*/  HMUL2 R9, R10, -10000, -10000 ;  /* 0xf0e2f0e20a097832 */ /* 0x000fe40000000000 */
[----:B------:R-:W-:Y:S01]  /*02f0*/  HMUL2 R5, R6, -10000, -10000 ;  /* 0xf0e2f0e206057832 */ /* 0x000fe20000000000 */
[----:B------:R-:W-:Y:S04]  /*0300*/  STG.E.64 desc[UR4][R2.64], R12 ;  /* 0x0000000c02007986 */ /* 0x000fe8000c101b04 */
[----:B------:R-:W-:Y:S04]  /*0310*/  STG.E.64 desc[UR4][R2.64+0x1000], R8 ;  /* 0x0010000802007986 */ /* 0x000fe8000c101b04 */
[----:B------:R-:W-:Y:S01]  /*0320*/  STG.E.64 desc[UR4][R2.64+0x2000], R4 ;  /* 0x0020000402007986 */ /* 0x000fe2000c101b04 */
[----:B------:R-:W-:Y:S05]  /*0330*/  EXIT ;  /* 0x000000000000794d */ /* 0x000fea0003800000 */
.L_x_0:
[----:B------:R-:W0:Y:S01]  /*0340*/  LDC.64 R16, c[0x0][0x380] ;  /* 0x0000e000ff107b82 */ /* 0x000e220000000a00 */
[----:B------:R-:W-:-:S04]  /*0350*/  IMAD R3, R2, 0x1800, R4 ;  /* 0x0000180002037824 */ /* 0x000fc800078e0204 */
[----:B0-----:R-:W-:-:S03]  /*0360*/  IMAD.WIDE R16, R3, 0x4, R16 ;  /* 0x0000000403107825 */ /* 0x001fc600078e0210 */
[----:B------:R-:W0:Y:S02]  /*0370*/  LDC.64 R2, c[0x0][0x388] ;  /* 0x0000e200ff027b82 */ /* 0x000e240000000a00 */
[----:B------:R-:W2:Y:S04]  /*0380*/  LDG.E.128.CONSTANT R8, desc[UR4][R16.64] ;  /* 0x0000000410087981 */ /* 0x000ea8000c1e9d00 */
[----:B------:R-:W3:Y:S04]  /*0390*/  LDG.E.128.CONSTANT R4, desc[UR4][R16.64+0x2000] ;  /* 0x0020000410047981 */ /* 0x000ee8000c1e9d00 */
[----:B------:R-:W4:Y:S01]  /*03a0*/  LDG.E.128.CONSTANT R12, desc[UR4][R16.64+0x4000] ;  /* 0x00400004100c7981 */ /* 0x000f22000c1e9d00 */
        /* <DEDUP_REMOVED lines=24> */
.L_x_1:
[----:B------:R-:W-:-:S00]  /*0530*/  BRA `(.L_x_1) ;  /* 0xfffffffc00fc7947 */ /* 0x000fc0000383ffff */
[----:B------:R-:W-:-:S00]  /*0540*/  NOP ;  /* 0x0000000000007918 */ /* 0x000fc00000000000 */
        /* <DEDUP_REMOVED lines=11> */
.L_x_2:


//--------------------- .nv.shared.reserved.0     --------------------------
	.section	.nv.shared.reserved.0,"aw",@nobits
	.weak		__nv_reservedSMEM_offset_0_alias
	.size		__nv_reservedSMEM_offset_0_alias, 0, 64
	.other		__nv_reservedSMEM_offset_0_alias,@"STO_CUDA_RESERVED_SHARED STV_DEFAULT"
__nv_reservedSMEM_offset_0_alias:
	.zero		0
	.zero		64


//--------------------- .nv.constant0.Fused_Cast_Reshape_Sub_Mul_split_Cast_Reshape_Sub_Mul_split_parallel_4535143346856003119_kernel0 --------------------------
	.section	.nv.constant0.Fused_Cast_Reshape_Sub_Mul_split_Cast_Reshape_Sub_Mul_split_parallel_4535143346856003119_kernel0,"a",@progbits
	.sectionflags	@""
	.align	4
.nv.constant0.Fused_Cast_Reshape_Sub_Mul_split_Cast_Reshape_Sub_Mul_split_parallel_4535143346856003119_kernel0:
	.zero		920


//--------------------- SYMBOLS --------------------------

	.type		.nv.reservedSmem.offset0,@object
	.size		.nv.reservedSmem.offset0,0x4
